//
// Generated by NVIDIA NVVM Compiler
//
// Compiler Build ID: CL-36424714
// Cuda compilation tools, release 13.0, V13.0.88
// Based on NVVM 20.0.0
//

.version 9.0
.target sm_100
.address_size 64

	// .globl	_Z16coroReduceKernelPii
// _ZZ16coroReduceKernelPiiE5sdata has been demoted

.visible .entry _Z16coroReduceKernelPii(
	.param .u64 .ptr .align 1 _Z16coroReduceKernelPii_param_0,
	.param .u32 _Z16coroReduceKernelPii_param_1
)
{
	.reg .pred 	%p<6>;
	.reg .b32 	%r<22>;
	.reg .b64 	%rd<7>;
	// demoted variable
	.shared .align 4 .b8 _ZZ16coroReduceKernelPiiE5sdata[1024];
	ld.param.u64 	%rd2, [_Z16coroReduceKernelPii_param_0];
	ld.param.u32 	%r11, [_Z16coroReduceKernelPii_param_1];
	cvta.to.global.u64 	%rd1, %rd2;
	mov.u32 	%r1, %tid.x;
	mov.u32 	%r2, %ctaid.x;
	mov.u32 	%r21, %ntid.x;
	mad.lo.s32 	%r4, %r2, %r21, %r1;
	setp.ge.u32 	%p1, %r4, %r11;
	mov.b32 	%r20, 0;
	@%p1 bra 	$L__BB0_2;
	mul.wide.u32 	%rd3, %r4, 4;
	add.s64 	%rd4, %rd1, %rd3;
	ld.global.u32 	%r20, [%rd4];
$L__BB0_2:
	shl.b32 	%r12, %r1, 2;
	mov.u32 	%r13, _ZZ16coroReduceKernelPiiE5sdata;
	add.s32 	%r7, %r13, %r12;
	st.shared.u32 	[%r7], %r20;
	bar.sync 	0;
	setp.lt.u32 	%p2, %r21, 2;
	@%p2 bra 	$L__BB0_6;
$L__BB0_3:
	shr.u32 	%r9, %r21, 1;
	setp.ge.u32 	%p3, %r1, %r9;
	@%p3 bra 	$L__BB0_5;
	shl.b32 	%r14, %r9, 2;
	add.s32 	%r15, %r7, %r14;
	ld.shared.u32 	%r16, [%r15];
	ld.shared.u32 	%r17, [%r7];
	add.s32 	%r18, %r17, %r16;
	st.shared.u32 	[%r7], %r18;
$L__BB0_5:
	bar.sync 	0;
	setp.gt.u32 	%p4, %r21, 3;
	mov.u32 	%r21, %r9;
	@%p4 bra 	$L__BB0_3;
$L__BB0_6:
	setp.ne.s32 	%p5, %r1, 0;
	@%p5 bra 	$L__BB0_8;
	ld.shared.u32 	%r19, [_ZZ16coroReduceKernelPiiE5sdata];
	mul.wide.u32 	%rd5, %r2, 4;
	add.s64 	%rd6, %rd1, %rd5;
	st.global.u32 	[%rd6], %r19;
$L__BB0_8:
	ret;

}


// ===== COMPILED SASS (sm_100) =====

	.target	sm_100

	.elftype	@"ET_EXEC"


//--------------------- .note.nv.tkinfo           --------------------------
	.section	.note.nv.tkinfo,"",@"SHT_NOTE"
	.sectionflags	@"SHF_NOTE_NV_TKINFO"
	.tkinfo
        /*0018*/ 	.word	0x00000002
        /*0030*/ 	.string	""
        /*0030*/ 	.string	"ptxas"
        /*0030*/ 	.string	"Cuda compilation tools, release 13.0, V13.0.88"
        /*0030*/ 	.string	"Build cuda_13.0.r13.0/compiler.36424714_0"
        /*0030*/ 	.string	"-arch sm_100 -m 64 "



//--------------------- .note.nv.cuinfo           --------------------------
	.section	.note.nv.cuinfo,"",@"SHT_NOTE"
	.sectionflags	@"SHF_NOTE_NV_CUINFO"
        /*0018*/ 	.short	0x0002
        /*001a*/ 	.short	0x0064
        /*001c*/ 	.short	0x0082
	.zero		2


//--------------------- .nv.info                  --------------------------
	.section	.nv.info,"",@"SHT_CUDA_INFO"
	.align	4


	//----- nvinfo : EIATTR_REGCOUNT
	.align		4
        /*0000*/ 	.byte	0x04, 0x2f
        /*0002*/ 	.short	(.L_1 - .L_0)
	.align		4
.L_0:
        /*0004*/ 	.word	index@(_Z16coroReduceKernelPii)
        /*0008*/ 	.word	0x0000000b


	//----- nvinfo : EIATTR_FRAME_SIZE
	.align		4
.L_1:
        /*000c*/ 	.byte	0x04, 0x11
        /*000e*/ 	.short	(.L_3 - .L_2)
	.align		4
.L_2:
        /*0010*/ 	.word	index@(_Z16coroReduceKernelPii)
        /*0014*/ 	.word	0x00000000


	//----- nvinfo : EIATTR_MIN_STACK_SIZE
	.align		4
.L_3:
        /*0018*/ 	.byte	0x04, 0x12
        /*001a*/ 	.short	(.L_5 - .L_4)
	.align		4
.L_4:
        /*001c*/ 	.word	index@(_Z16coroReduceKernelPii)
        /*0020*/ 	.word	0x00000000
.L_5:


//--------------------- .nv.compat                --------------------------
	.section	.nv.compat,"",@"SHT_CUDA_COMPAT_INFO"
	.align	4
        /*0000*/ 	.byte	0x02, 0x09, 0x00, 0x00, 0x02, 0x02, 0x01, 0x00, 0x02, 0x05, 0x05, 0x00, 0x03, 0x07, 0x01, 0x01
        /*0010*/ 	.byte	0x02, 0x03, 0x00, 0x00, 0x02, 0x06, 0x01, 0x00, 0x04, 0x0b, 0x08, 0x00, 0x09, 0x00, 0x00, 0x00
        /*0020*/ 	.byte	0x00, 0x00, 0x00, 0x00


//--------------------- .nv.info._Z16coroReduceKernelPii --------------------------
	.section	.nv.info._Z16coroReduceKernelPii,"",@"SHT_CUDA_INFO"
	.sectionflags	@""
	.align	4


	//----- nvinfo : EIATTR_CUDA_API_VERSION
	.align		4
        /*0000*/ 	.byte	0x04, 0x37
        /*0002*/ 	.short	(.L_7 - .L_6)
.L_6:
        /*0004*/ 	.word	0x00000082


	//----- nvinfo : EIATTR_KPARAM_INFO
	.align		4
.L_7:
        /*0008*/ 	.byte	0x04, 0x17
        /*000a*/ 	.short	(.L_9 - .L_8)
.L_8:
        /*000c*/ 	.word	0x00000000
        /*0010*/ 	.short	0x0001
        /*0012*/ 	.short	0x0008
        /*0014*/ 	.byte	0x00, 0xf0, 0x11, 0x00


	//----- nvinfo : EIATTR_KPARAM_INFO
	.align		4
.L_9:
        /*0018*/ 	.byte	0x04, 0x17
        /*001a*/ 	.short	(.L_11 - .L_10)
.L_10:
        /*001c*/ 	.word	0x00000000
        /*0020*/ 	.short	0x0000
        /*0022*/ 	.short	0x0000
        /*0024*/ 	.byte	0x00, 0xf5, 0x21, 0x00


	//----- nvinfo : EIATTR_SPARSE_MMA_MASK
	.align		4
.L_11:
        /*0028*/ 	.byte	0x03, 0x50
        /*002a*/ 	.short	0x0000


	//----- nvinfo : EIATTR_MAXREG_COUNT
	.align		4
        /*002c*/ 	.byte	0x03, 0x1b
        /*002e*/ 	.short	0x00ff


	//----- nvinfo : EIATTR_NUM_BARRIERS
	.align		4
        /*0030*/ 	.byte	0x02, 0x4c
        /*0032*/ 	.byte	0x01
	.zero		1


	//----- nvinfo : EIATTR_MERCURY_ISA_VERSION
	.align		4
        /*0034*/ 	.byte	0x03, 0x5f
        /*0036*/ 	.short	0x0101


	//----- nvinfo : EIATTR_VRC_CTA_INIT_COUNT
	.align		4
        /*0038*/ 	.byte	0x02, 0x4a
	.zero		1
	.zero		1


	//----- nvinfo : EIATTR_EXIT_INSTR_OFFSETS
	.align		4
        /*003c*/ 	.byte	0x04, 0x1c
        /*003e*/ 	.short	(.L_13 - .L_12)


	//   ....[0]....
.L_12:
        /*0040*/ 	.word	0x00000210


	//   ....[1]....
        /*0044*/ 	.word	0x00000290


	//----- nvinfo : EIATTR_CBANK_PARAM_SIZE
	.align		4
.L_13:
        /*0048*/ 	.byte	0x03, 0x19
        /*004a*/ 	.short	0x000c


	//----- nvinfo : EIATTR_PARAM_CBANK
	.align		4
        /*004c*/ 	.byte	0x04, 0x0a
        /*004e*/ 	.short	(.L_15 - .L_14)
	.align		4
.L_14:
        /*0050*/ 	.word	index@(.nv.constant0._Z16coroReduceKernelPii)
        /*0054*/ 	.short	0x0380
        /*0056*/ 	.short	0x000c


	//----- nvinfo : EIATTR_SW_WAR
	.align		4
.L_15:
        /*0058*/ 	.byte	0x04, 0x36
        /*005a*/ 	.short	(.L_17 - .L_16)
.L_16:
        /*005c*/ 	.word	0x00000008
.L_17:


//--------------------- .nv.callgraph             --------------------------
	.section	.nv.callgraph,"",@"SHT_CUDA_CALLGRAPH"
	.align	4
	.sectionentsize	8
	.align		4
        /*0000*/ 	.word	0x00000000
	.align		4
        /*0004*/ 	.word	0xffffffff
	.align		4
        /*0008*/ 	.word	0x00000000
	.align		4
        /*000c*/ 	.word	0xfffffffe
	.align		4
        /*0010*/ 	.word	0x00000000
	.align		4
        /*0014*/ 	.word	0xfffffffd
	.align		4
        /*0018*/ 	.word	0x00000000
	.align		4
        /*001c*/ 	.word	0xfffffffc


//--------------------- .text._Z16coroReduceKernelPii --------------------------
	.section	.text._Z16coroReduceKernelPii,"ax",@progbits
	.align	128
        .global         _Z16coroReduceKernelPii
        .type           _Z16coroReduceKernelPii,@function
        .size           _Z16coroReduceKernelPii,(.L_x_3 - _Z16coroReduceKernelPii)
        .other          _Z16coroReduceKernelPii,@"STO_CUDA_ENTRY STV_DEFAULT"
_Z16coroReduceKernelPii:
.text._Z16coroReduceKernelPii:
[----:B------:R-:W-:Y:S01]  /*0000*/  LDC R1, c[0x0][0x37c] ;  /* 0x0000df00ff017b82 */ /* 0x000fe20000000800 */
[----:B------:R-:W0:Y:S01]  /*0010*/  S2R R6, SR_TID.X ;  /* 0x0000000000067919 */ /* 0x000e220000002100 */
[----:B------:R-:W0:Y:S01]  /*0020*/  LDCU UR8, c[0x0][0x360] ;  /* 0x00006c00ff0877ac */ /* 0x000e220008000800 */
[----:B------:R-:W-:Y:S01]  /*0030*/  IMAD.MOV.U32 R4, RZ, RZ, RZ ;  /* 0x000000ffff047224 */ /* 0x000fe200078e00ff */
[----:B------:R-:W0:Y:S01]  /*0040*/  S2R R7, SR_CTAID.X ;  /* 0x0000000000077919 */ /* 0x000e220000002500 */
[----:B------:R-:W1:Y:S01]  /*0050*/  LDCU UR4, c[0x0][0x388] ;  /* 0x00007100ff0477ac */ /* 0x000e620008000800 */
[----:B------:R-:W2:Y:S01]  /*0060*/  LDCU.64 UR6, c[0x0][0x358] ;  /* 0x00006b00ff0677ac */ /* 0x000ea20008000a00 */
[----:B0-----:R-:W-:-:S05]  /*0070*/  IMAD R5, R7, UR8, R6 ;  /* 0x0000000807057c24 */ /* 0x001fca000f8e0206 */
[----:B-1----:R-:W-:-:S13]  /*0080*/  ISETP.GE.U32.AND P0, PT, R5, UR4, PT ;  /* 0x0000000405007c0c */ /* 0x002fda000bf06070 */
[----:B------:R-:W0:Y:S02]  /*0090*/  @!P0 LDC.64 R2, c[0x0][0x380] ;  /* 0x0000e000ff028b82 */ /* 0x000e240000000a00 */
[----:B0-----:R-:W-:-:S05]  /*00a0*/  @!P0 IMAD.WIDE.U32 R2, R5, 0x4, R2 ;  /* 0x0000000405028825 */ /* 0x001fca00078e0002 */
[----:B--2---:R-:W2:Y:S01]  /*00b0*/  @!P0 LDG.E R4, desc[UR6][R2.64] ;  /* 0x0000000602048981 */ /* 0x004ea2000c1e1900 */
[----:B------:R-:W0:Y:S01]  /*00c0*/  S2UR UR5, SR_CgaCtaId ;  /* 0x00000000000579c3 */ /* 0x000e220000008800 */
[----:B------:R-:W-:Y:S01]  /*00d0*/  IMAD.U32 R0, RZ, RZ, UR8 ;  /* 0x00000008ff007e24 */ /* 0x000fe2000f8e00ff */
[----:B------:R-:W-:Y:S01]  /*00e0*/  UMOV UR4, 0x400 ;  /* 0x0000040000047882 */ /* 0x000fe20000000000 */
[----:B------:R-:W-:-:S03]  /*00f0*/  ISETP.NE.AND P0, PT, R6, RZ, PT ;  /* 0x000000ff0600720c */ /* 0x000fc60003f05270 */
[----:B------:R-:W-:Y:S01]  /*0100*/  ISETP.GE.U32.AND P1, PT, R0, 0x2, PT ;  /* 0x000000020000780c */ /* 0x000fe20003f26070 */
[----:B0-----:R-:W-:-:S06]  /*0110*/  ULEA UR4, UR5, UR4, 0x18 ;  /* 0x0000000405047291 */ /* 0x001fcc000f8ec0ff */
[----:B------:R-:W-:-:S05]  /*0120*/  LEA R5, R6, UR4, 0x2 ;  /* 0x0000000406057c11 */ /* 0x000fca000f8e10ff */
[----:B--2---:R0:W-:Y:S01]  /*0130*/  STS [R5], R4 ;  /* 0x0000000405007388 */ /* 0x0041e20000000800 */
[----:B------:R-:W-:Y:S06]  /*0140*/  BAR.SYNC.DEFER_BLOCKING 0x0 ;  /* 0x0000000000007b1d */ /* 0x000fec0000010000 */
[----:B------:R-:W-:Y:S05]  /*0150*/  @!P1 BRA `(.L_x_0) ;  /* 0x00000000002c9947 */ /* 0x000fea0003800000 */
.L_x_1:
[----:B------:R-:W-:-:S04]  /*0160*/  SHF.R.U32.HI R8, RZ, 0x1, R0 ;  /* 0x00000001ff087819 */ /* 0x000fc80000011600 */
[----:B------:R-:W-:-:S13]  /*0170*/  ISETP.GE.U32.AND P1, PT, R6, R8, PT ;  /* 0x000000080600720c */ /* 0x000fda0003f26070 */
[----:B------:R-:W-:Y:S01]  /*0180*/  @!P1 LEA R2, R8, R5, 0x2 ;  /* 0x0000000508029211 */ /* 0x000fe200078e10ff */
[----:B------:R-:W-:Y:S05]  /*0190*/  @!P1 LDS R3, [R5] ;  /* 0x0000000005039984 */ /* 0x000fea0000000800 */
[----:B------:R-:W0:Y:S02]  /*01a0*/  @!P1 LDS R2, [R2] ;  /* 0x0000000002029984 */ /* 0x000e240000000800 */
[----:B0-----:R-:W-:-:S05]  /*01b0*/  @!P1 IMAD.IADD R4, R2, 0x1, R3 ;  /* 0x0000000102049824 */ /* 0x001fca00078e0203 */
[----:B------:R1:W-:Y:S01]  /*01c0*/  @!P1 STS [R5], R4 ;  /* 0x0000000405009388 */ /* 0x0003e20000000800 */
[----:B------:R-:W-:Y:S01]  /*01d0*/  BAR.SYNC.DEFER_BLOCKING 0x0 ;  /* 0x0000000000007b1d */ /* 0x000fe20000010000 */
[----:B------:R-:W-:Y:S02]  /*01e0*/  ISETP.GT.U32.AND P1, PT, R0, 0x3, PT ;  /* 0x000000030000780c */ /* 0x000fe40003f24070 */
[----:B------:R-:W-:-:S11]  /*01f0*/  MOV R0, R8 ;  /* 0x0000000800007202 */ /* 0x000fd60000000f00 */
[----:B-1----:R-:W-:Y:S05]  /*0200*/  @P1 BRA `(.L_x_1) ;  /* 0xfffffffc00d41947 */ /* 0x002fea000383ffff */
.L_x_0:
[----:B------:R-:W-:Y:S05]  /*0210*/  @P0 EXIT ;  /* 0x000000000000094d */ /* 0x000fea0003800000 */
[----:B------:R-:W1:Y:S01]  /*0220*/  S2UR UR5, SR_CgaCtaId ;  /* 0x00000000000579c3 */ /* 0x000e620000008800 */
[----:B------:R-:W-:-:S07]  /*0230*/  UMOV UR4, 0x400 ;  /* 0x0000040000047882 */ /* 0x000fce0000000000 */
[----:B------:R-:W2:Y:S01]  /*0240*/  LDC.64 R2, c[0x0][0x380] ;  /* 0x0000e000ff027b82 */ /* 0x000ea20000000a00 */
[----:B-1----:R-:W-:Y:S01]  /*0250*/  ULEA UR4, UR5, UR4, 0x18 ;  /* 0x0000000405047291 */ /* 0x002fe2000f8ec0ff */
[----:B--2---:R-:W-:-:S08]  /*0260*/  IMAD.WIDE.U32 R2, R7, 0x4, R2 ;  /* 0x0000000407027825 */ /* 0x004fd000078e0002 */
[----:B0-----:R-:W0:Y:S04]  /*0270*/  LDS R5, [UR4] ;  /* 0x00000004ff057984 */ /* 0x001e280008000800 */
[----:B0-----:R-:W-:Y:S01]  /*0280*/  STG.E desc[UR6][R2.64], R5 ;  /* 0x0000000502007986 */ /* 0x001fe2000c101906 */
[----:B------:R-:W-:Y:S05]  /*0290*/  EXIT ;  /* 0x000000000000794d */ /* 0x000fea0003800000 */
.L_x_2:
[----:B------:R-:W-:-:S00]  /*02a0*/  BRA `(.L_x_2) ;  /* 0xfffffffc00fc7947 */ /* 0x000fc0000383ffff */
[----:B------:R-:W-:-:S00]  /*02b0*/  NOP ;  /* 0x0000000000007918 */ /* 0x000fc00000000000 */
        /* <DEDUP_REMOVED lines=12> */
.L_x_3:


//--------------------- .nv.shared._Z16coroReduceKernelPii --------------------------
	.section	.nv.shared._Z16coroReduceKernelPii,"aw",@nobits
	.sectionflags	@""
	.align	4
.nv.shared._Z16coroReduceKernelPii:
	.zero		2048


//--------------------- .nv.shared.reserved.0     --------------------------
	.section	.nv.shared.reserved.0,"aw",@nobits
	.weak		__nv_reservedSMEM_offset_0_alias
	.size		__nv_reservedSMEM_offset_0_alias, 0, 64
	.other		__nv_reservedSMEM_offset_0_alias,@"STO_CUDA_RESERVED_SHARED STV_DEFAULT"
__nv_reservedSMEM_offset_0_alias:
	.zero		0
	.zero		64


//--------------------- .nv.constant0._Z16coroReduceKernelPii --------------------------
	.section	.nv.constant0._Z16coroReduceKernelPii,"a",@progbits
	.sectionflags	@""
	.align	4
.nv.constant0._Z16coroReduceKernelPii:
	.zero		908


//--------------------- SYMBOLS --------------------------

	.type		.nv.reservedSmem.offset0,@object
	.size		.nv.reservedSmem.offset0,0x4
	.type		.nv.reservedSmem.cap,@object
	.size		.nv.reservedSmem.cap,0x4
